//
// Generated by NVIDIA NVVM Compiler
//
// Compiler Build ID: CL-36424714
// Cuda compilation tools, release 13.0, V13.0.88
// Based on NVVM 20.0.0
//

.version 9.0
.target sm_100
.address_size 64

	// .globl	_Z7upsweepPiiii
.extern .func __assertfail
(
	.param .b64 __assertfail_param_0,
	.param .b64 __assertfail_param_1,
	.param .b32 __assertfail_param_2,
	.param .b64 __assertfail_param_3,
	.param .b64 __assertfail_param_4
)
;
// _ZZ7upsweepPiiiiE3buf has been demoted
.global .align 1 .b8 __unnamed_1[37] = {118, 111, 105, 100, 32, 100, 111, 119, 110, 115, 119, 101, 101, 112, 40, 105, 110, 116, 32, 42, 44, 32, 105, 110, 116, 44, 32, 105, 110, 116, 44, 32, 105, 110, 116, 41};
// _ZZ9downsweepPiiiiE3buf has been demoted
.global .align 1 .b8 $str[25] = {98, 108, 111, 99, 107, 68, 105, 109, 46, 120, 32, 61, 61, 32, 66, 76, 79, 67, 75, 95, 83, 73, 90, 69};
.global .align 1 .b8 $str$1[27] = {47, 116, 109, 112, 47, 115, 97, 115, 115, 95, 99, 117, 95, 120, 104, 115, 100, 114, 56, 115, 110, 47, 107, 46, 99, 117};

.visible .entry _Z7upsweepPiiii(
	.param .u64 .ptr .align 1 _Z7upsweepPiiii_param_0,
	.param .u32 _Z7upsweepPiiii_param_1,
	.param .u32 _Z7upsweepPiiii_param_2,
	.param .u32 _Z7upsweepPiiii_param_3
)
{
	.reg .pred 	%p<8>;
	.reg .b32 	%r<48>;
	.reg .b64 	%rd<14>;
	// demoted variable
	.shared .align 4 .b8 _ZZ7upsweepPiiiiE3buf[512];
	ld.param.u64 	%rd4, [_Z7upsweepPiiii_param_0];
	ld.param.u32 	%r11, [_Z7upsweepPiiii_param_1];
	ld.param.u32 	%r12, [_Z7upsweepPiiii_param_2];
	ld.param.u32 	%r13, [_Z7upsweepPiiii_param_3];
	cvta.to.global.u64 	%rd1, %rd4;
	mov.u32 	%r14, %ntid.x;
	mov.u32 	%r15, %ctaid.x;
	mov.u32 	%r1, %tid.x;
	mad.lo.s32 	%r16, %r14, %r15, %r1;
	mul.lo.s32 	%r2, %r12, %r16;
	setp.ge.s32 	%p1, %r2, %r11;
	@%p1 bra 	$L__BB0_12;
	shl.b32 	%r17, %r12, 1;
	setp.eq.s32 	%p2, %r17, %r13;
	@%p2 bra 	$L__BB0_6;
	setp.ge.s32 	%p3, %r12, %r13;
	add.s32 	%r18, %r12, %r2;
	add.s32 	%r19, %r18, -1;
	mul.wide.s32 	%rd5, %r19, 4;
	add.s64 	%rd2, %rd1, %rd5;
	shl.b32 	%r20, %r1, 2;
	mov.u32 	%r21, _ZZ7upsweepPiiiiE3buf;
	add.s32 	%r3, %r21, %r20;
	@%p3 bra 	$L__BB0_11;
	shr.s32 	%r23, %r12, 1;
	add.s32 	%r24, %r23, %r2;
	add.s32 	%r25, %r24, -1;
	mul.wide.s32 	%rd6, %r25, 4;
	add.s64 	%rd3, %rd1, %rd6;
	mov.b32 	%r47, 1;
	mov.u32 	%r46, %r12;
$L__BB0_4:
	setp.ne.s32 	%p4, %r46, %r12;
	@%p4 bra 	$L__BB0_8;
	ld.global.u32 	%r36, [%rd3];
	ld.global.u32 	%r37, [%rd2];
	add.s32 	%r38, %r37, %r36;
	st.shared.u32 	[%r3], %r38;
	bra.uni 	$L__BB0_10;
$L__BB0_6:
	shr.s32 	%r4, %r12, 1;
	add.s32 	%r40, %r4, %r2;
	add.s32 	%r41, %r40, %r4;
	add.s32 	%r42, %r41, -1;
	setp.ge.s32 	%p7, %r42, %r11;
	@%p7 bra 	$L__BB0_12;
	cvt.s64.s32 	%rd7, %r2;
	cvt.s64.s32 	%rd8, %r4;
	add.s64 	%rd9, %rd8, %rd7;
	shl.b64 	%rd10, %rd9, 2;
	add.s64 	%rd11, %rd1, %rd10;
	ld.global.u32 	%r43, [%rd11+-4];
	mul.wide.s32 	%rd12, %r4, 4;
	add.s64 	%rd13, %rd11, %rd12;
	ld.global.u32 	%r44, [%rd13+-4];
	add.s32 	%r45, %r44, %r43;
	st.global.u32 	[%rd13+-4], %r45;
	bra.uni 	$L__BB0_12;
$L__BB0_8:
	shr.s32 	%r7, %r47, 1;
	mad.lo.s32 	%r8, %r47, %r1, %r7;
	add.s32 	%r26, %r7, %r8;
	add.s32 	%r27, %r26, -1;
	setp.gt.s32 	%p5, %r27, 127;
	@%p5 bra 	$L__BB0_10;
	shl.b32 	%r28, %r8, 2;
	add.s32 	%r30, %r21, %r28;
	ld.shared.u32 	%r31, [%r30+-4];
	shl.b32 	%r32, %r7, 2;
	add.s32 	%r33, %r30, %r32;
	ld.shared.u32 	%r34, [%r33+-4];
	add.s32 	%r35, %r34, %r31;
	st.shared.u32 	[%r33+-4], %r35;
$L__BB0_10:
	shl.b32 	%r46, %r46, 1;
	shl.b32 	%r47, %r47, 1;
	bar.sync 	0;
	setp.lt.s32 	%p6, %r46, %r13;
	@%p6 bra 	$L__BB0_4;
$L__BB0_11:
	ld.shared.u32 	%r39, [%r3];
	st.global.u32 	[%rd2], %r39;
$L__BB0_12:
	ret;

}
	// .globl	_Z7cudaSetPii
.visible .entry _Z7cudaSetPii(
	.param .u64 .ptr .align 1 _Z7cudaSetPii_param_0,
	.param .u32 _Z7cudaSetPii_param_1
)
{
	.reg .b32 	%r<2>;
	.reg .b64 	%rd<3>;

	ld.param.u64 	%rd1, [_Z7cudaSetPii_param_0];
	ld.param.u32 	%r1, [_Z7cudaSetPii_param_1];
	cvta.to.global.u64 	%rd2, %rd1;
	st.global.u32 	[%rd2], %r1;
	ret;

}
	// .globl	_Z9downsweepPiiii
.visible .entry _Z9downsweepPiiii(
	.param .u64 .ptr .align 1 _Z9downsweepPiiii_param_0,
	.param .u32 _Z9downsweepPiiii_param_1,
	.param .u32 _Z9downsweepPiiii_param_2,
	.param .u32 _Z9downsweepPiiii_param_3
)
{
	.reg .pred 	%p<6>;
	.reg .b32 	%r<37>;
	.reg .b64 	%rd<13>;
	// demoted variable
	.shared .align 4 .b8 _ZZ9downsweepPiiiiE3buf[1024];
	ld.param.u64 	%rd3, [_Z9downsweepPiiii_param_0];
	ld.param.u32 	%r11, [_Z9downsweepPiiii_param_1];
	ld.param.u32 	%r36, [_Z9downsweepPiiii_param_2];
	ld.param.u32 	%r13, [_Z9downsweepPiiii_param_3];
	mov.u32 	%r1, %ntid.x;
	setp.eq.s32 	%p1, %r1, 128;
	@%p1 bra 	$L__BB2_2;
	mov.u64 	%rd4, $str;
	cvta.global.u64 	%rd5, %rd4;
	mov.u64 	%rd6, $str$1;
	cvta.global.u64 	%rd7, %rd6;
	mov.u64 	%rd8, __unnamed_1;
	cvta.global.u64 	%rd9, %rd8;
	{ // callseq 0, 0
	.param .b64 param0;
	st.param.b64 	[param0], %rd5;
	.param .b64 param1;
	st.param.b64 	[param1], %rd7;
	.param .b32 param2;
	st.param.b32 	[param2], 97;
	.param .b64 param3;
	st.param.b64 	[param3], %rd9;
	.param .b64 param4;
	st.param.b64 	[param4], 1;
	call.uni 
	__assertfail, 
	(
	param0, 
	param1, 
	param2, 
	param3, 
	param4
	);
	} // callseq 0
$L__BB2_2:
	mov.u32 	%r14, %ctaid.x;
	mov.u32 	%r2, %tid.x;
	mad.lo.s32 	%r15, %r1, %r14, %r2;
	mul.lo.s32 	%r16, %r15, %r13;
	shl.b32 	%r3, %r16, 1;
	setp.ge.s32 	%p2, %r3, %r11;
	@%p2 bra 	$L__BB2_9;
	add.s32 	%r17, %r13, %r3;
	add.s32 	%r18, %r17, -1;
	cvta.to.global.u64 	%rd10, %rd3;
	mul.wide.s32 	%rd11, %r18, 4;
	add.s64 	%rd1, %rd10, %rd11;
	ld.global.u32 	%r19, [%rd1];
	shl.b32 	%r20, %r2, 3;
	mov.u32 	%r21, _ZZ9downsweepPiiiiE3buf;
	add.s32 	%r4, %r21, %r20;
	st.shared.u32 	[%r4], %r19;
	mul.wide.s32 	%rd12, %r13, 4;
	add.s64 	%rd2, %rd1, %rd12;
	ld.global.u32 	%r22, [%rd2];
	st.shared.u32 	[%r4+4], %r22;
	bar.sync 	0;
	setp.le.s32 	%p3, %r36, %r13;
	@%p3 bra 	$L__BB2_8;
	div.s32 	%r35, %r36, %r13;
$L__BB2_5:
	shr.s32 	%r8, %r35, 1;
	mad.lo.s32 	%r9, %r35, %r2, %r35;
	add.s32 	%r23, %r9, -1;
	setp.gt.s32 	%p4, %r23, 255;
	@%p4 bra 	$L__BB2_7;
	shl.b32 	%r24, %r9, 2;
	add.s32 	%r26, %r21, %r24;
	ld.shared.u32 	%r27, [%r26+-4];
	sub.s32 	%r28, %r9, %r8;
	shl.b32 	%r29, %r28, 2;
	add.s32 	%r30, %r21, %r29;
	ld.shared.u32 	%r31, [%r30+-4];
	add.s32 	%r32, %r31, %r27;
	st.shared.u32 	[%r26+-4], %r32;
	st.shared.u32 	[%r30+-4], %r27;
$L__BB2_7:
	shr.s32 	%r36, %r36, 1;
	bar.sync 	0;
	setp.gt.s32 	%p5, %r36, %r13;
	mov.u32 	%r35, %r8;
	@%p5 bra 	$L__BB2_5;
$L__BB2_8:
	ld.shared.u32 	%r33, [%r4];
	st.global.u32 	[%rd1], %r33;
	ld.shared.u32 	%r34, [%r4+4];
	st.global.u32 	[%rd2], %r34;
$L__BB2_9:
	ret;

}
	// .globl	_Z19cudaMoveIndexByMaskPiS_S_iS_
.visible .entry _Z19cudaMoveIndexByMaskPiS_S_iS_(
	.param .u64 .ptr .align 1 _Z19cudaMoveIndexByMaskPiS_S_iS__param_0,
	.param .u64 .ptr .align 1 _Z19cudaMoveIndexByMaskPiS_S_iS__param_1,
	.param .u64 .ptr .align 1 _Z19cudaMoveIndexByMaskPiS_S_iS__param_2,
	.param .u32 _Z19cudaMoveIndexByMaskPiS_S_iS__param_3,
	.param .u64 .ptr .align 1 _Z19cudaMoveIndexByMaskPiS_S_iS__param_4
)
{
	.reg .pred 	%p<7>;
	.reg .b32 	%r<13>;
	.reg .b64 	%rd<14>;

	ld.param.u64 	%rd4, [_Z19cudaMoveIndexByMaskPiS_S_iS__param_0];
	ld.param.u64 	%rd5, [_Z19cudaMoveIndexByMaskPiS_S_iS__param_1];
	ld.param.u64 	%rd6, [_Z19cudaMoveIndexByMaskPiS_S_iS__param_2];
	ld.param.u32 	%r2, [_Z19cudaMoveIndexByMaskPiS_S_iS__param_3];
	ld.param.u64 	%rd7, [_Z19cudaMoveIndexByMaskPiS_S_iS__param_4];
	cvta.to.global.u64 	%rd1, %rd7;
	mov.u32 	%r3, %ntid.x;
	mov.u32 	%r4, %ctaid.x;
	mov.u32 	%r5, %tid.x;
	mad.lo.s32 	%r1, %r3, %r4, %r5;
	setp.ge.s32 	%p1, %r1, %r2;
	@%p1 bra 	$L__BB3_7;
	cvta.to.global.u64 	%rd8, %rd5;
	cvta.to.global.u64 	%rd9, %rd4;
	mul.wide.s32 	%rd10, %r1, 4;
	add.s64 	%rd2, %rd9, %rd10;
	ld.global.u32 	%r6, [%rd2];
	setp.eq.s32 	%p2, %r6, 0;
	add.s64 	%rd3, %rd8, %rd10;
	@%p2 bra 	$L__BB3_3;
	ld.global.u32 	%r7, [%rd3];
	cvta.to.global.u64 	%rd11, %rd6;
	mul.wide.s32 	%rd12, %r7, 4;
	add.s64 	%rd13, %rd11, %rd12;
	st.global.u32 	[%rd13], %r1;
$L__BB3_3:
	add.s32 	%r8, %r2, -1;
	setp.ne.s32 	%p3, %r1, %r8;
	setp.eq.s64 	%p4, %rd7, 0;
	or.pred  	%p5, %p3, %p4;
	@%p5 bra 	$L__BB3_7;
	ld.global.u32 	%r9, [%rd2];
	setp.eq.s32 	%p6, %r9, 0;
	@%p6 bra 	$L__BB3_6;
	ld.global.u32 	%r10, [%rd3];
	add.s32 	%r11, %r10, 1;
	st.global.u32 	[%rd1], %r11;
	bra.uni 	$L__BB3_7;
$L__BB3_6:
	ld.global.u32 	%r12, [%rd3];
	st.global.u32 	[%rd1], %r12;
$L__BB3_7:
	ret;

}


// ===== COMPILED SASS (sm_100) =====

	.target	sm_100

	.elftype	@"ET_EXEC"


//--------------------- .note.nv.tkinfo           --------------------------
	.section	.note.nv.tkinfo,"",@"SHT_NOTE"
	.sectionflags	@"SHF_NOTE_NV_TKINFO"
	.tkinfo
        /*0018*/ 	.word	0x00000002
        /*0030*/ 	.string	""
        /*0030*/ 	.string	"ptxas"
        /*0030*/ 	.string	"Cuda compilation tools, release 13.0, V13.0.88"
        /*0030*/ 	.string	"Build cuda_13.0.r13.0/compiler.36424714_0"
        /*0030*/ 	.string	"-arch sm_100 -m 64 "



//--------------------- .note.nv.cuinfo           --------------------------
	.section	.note.nv.cuinfo,"",@"SHT_NOTE"
	.sectionflags	@"SHF_NOTE_NV_CUINFO"
        /*0018*/ 	.short	0x0002
        /*001a*/ 	.short	0x0064
        /*001c*/ 	.short	0x0082
	.zero		2


//--------------------- .nv.info                  --------------------------
	.section	.nv.info,"",@"SHT_CUDA_INFO"
	.align	4


	//----- nvinfo : EIATTR_REGCOUNT
	.align		4
        /*0000*/ 	.byte	0x04, 0x2f
        /*0002*/ 	.short	(.L_4 - .L_3)
	.align		4
.L_3:
        /*0004*/ 	.word	index@(_Z7upsweepPiiii)
        /*0008*/ 	.word	0x0000000e


	//----- nvinfo : EIATTR_FRAME_SIZE
	.align		4
.L_4:
        /*000c*/ 	.byte	0x04, 0x11
        /*000e*/ 	.short	(.L_6 - .L_5)
	.align		4
.L_5:
        /*0010*/ 	.word	index@(_Z7upsweepPiiii)
        /*0014*/ 	.word	0x00000000


	//----- nvinfo : EIATTR_REGCOUNT
	.align		4
.L_6:
        /*0018*/ 	.byte	0x04, 0x2f
        /*001a*/ 	.short	(.L_8 - .L_7)
	.align		4
.L_7:
        /*001c*/ 	.word	index@(_Z7cudaSetPii)
        /*0020*/ 	.word	0x00000008


	//----- nvinfo : EIATTR_FRAME_SIZE
	.align		4
.L_8:
        /*0024*/ 	.byte	0x04, 0x11
        /*0026*/ 	.short	(.L_10 - .L_9)
	.align		4
.L_9:
        /*0028*/ 	.word	index@(_Z7cudaSetPii)
        /*002c*/ 	.word	0x00000000


	//----- nvinfo : EIATTR_REGCOUNT
	.align		4
.L_10:
        /*0030*/ 	.byte	0x04, 0x2f
        /*0032*/ 	.short	(.L_12 - .L_11)
	.align		4
.L_11:
        /*0034*/ 	.word	index@(_Z9downsweepPiiii)
        /*0038*/ 	.word	0x00000018


	//----- nvinfo : EIATTR_FRAME_SIZE
	.align		4
.L_12:
        /*003c*/ 	.byte	0x04, 0x11
        /*003e*/ 	.short	(.L_14 - .L_13)
	.align		4
.L_13:
        /*0040*/ 	.word	index@(_Z9downsweepPiiii)
        /*0044*/ 	.word	0x00000000


	//----- nvinfo : EIATTR_REGCOUNT
	.align		4
.L_14:
        /*0048*/ 	.byte	0x04, 0x2f
        /*004a*/ 	.short	(.L_16 - .L_15)
	.align		4
.L_15:
        /*004c*/ 	.word	index@(_Z19cudaMoveIndexByMaskPiS_S_iS_)
        /*0050*/ 	.word	0x0000000e


	//----- nvinfo : EIATTR_FRAME_SIZE
	.align		4
.L_16:
        /*0054*/ 	.byte	0x04, 0x11
        /*0056*/ 	.short	(.L_18 - .L_17)
	.align		4
.L_17:
        /*0058*/ 	.word	index@(_Z19cudaMoveIndexByMaskPiS_S_iS_)
        /*005c*/ 	.word	0x00000000


	//----- nvinfo : EIATTR_MIN_STACK_SIZE
	.align		4
.L_18:
        /*0060*/ 	.byte	0x04, 0x12
        /*0062*/ 	.short	(.L_20 - .L_19)
	.align		4
.L_19:
        /*0064*/ 	.word	index@(_Z19cudaMoveIndexByMaskPiS_S_iS_)
        /*0068*/ 	.word	0x00000000


	//----- nvinfo : EIATTR_MIN_STACK_SIZE
	.align		4
.L_20:
        /*006c*/ 	.byte	0x04, 0x12
        /*006e*/ 	.short	(.L_22 - .L_21)
	.align		4
.L_21:
        /*0070*/ 	.word	index@(_Z9downsweepPiiii)
        /*0074*/ 	.word	0x00000000


	//----- nvinfo : EIATTR_MIN_STACK_SIZE
	.align		4
.L_22:
        /*0078*/ 	.byte	0x04, 0x12
        /*007a*/ 	.short	(.L_24 - .L_23)
	.align		4
.L_23:
        /*007c*/ 	.word	index@(_Z7cudaSetPii)
        /*0080*/ 	.word	0x00000000


	//----- nvinfo : EIATTR_MIN_STACK_SIZE
	.align		4
.L_24:
        /*0084*/ 	.byte	0x04, 0x12
        /*0086*/ 	.short	(.L_26 - .L_25)
	.align		4
.L_25:
        /*0088*/ 	.word	index@(_Z7upsweepPiiii)
        /*008c*/ 	.word	0x00000000
.L_26:


//--------------------- .nv.compat                --------------------------
	.section	.nv.compat,"",@"SHT_CUDA_COMPAT_INFO"
	.align	4
        /*0000*/ 	.byte	0x02, 0x09, 0x00, 0x00, 0x02, 0x02, 0x01, 0x00, 0x02, 0x05, 0x05, 0x00, 0x03, 0x07, 0x01, 0x01
        /*0010*/ 	.byte	0x02, 0x03, 0x00, 0x00, 0x02, 0x06, 0x01, 0x00, 0x04, 0x0b, 0x08, 0x00, 0x09, 0x00, 0x00, 0x00
        /*0020*/ 	.byte	0x00, 0x00, 0x00, 0x00


//--------------------- .nv.info._Z19cudaMoveIndexByMaskPiS_S_iS_ --------------------------
	.section	.nv.info._Z19cudaMoveIndexByMaskPiS_S_iS_,"",@"SHT_CUDA_INFO"
	.sectionflags	@""
	.align	4


	//----- nvinfo : EIATTR_CUDA_API_VERSION
	.align		4
        /*0000*/ 	.byte	0x04, 0x37
        /*0002*/ 	.short	(.L_28 - .L_27)
.L_27:
        /*0004*/ 	.word	0x00000082


	//----- nvinfo : EIATTR_KPARAM_INFO
	.align		4
.L_28:
        /*0008*/ 	.byte	0x04, 0x17
        /*000a*/ 	.short	(.L_30 - .L_29)
.L_29:
        /*000c*/ 	.word	0x00000000
        /*0010*/ 	.short	0x0004
        /*0012*/ 	.short	0x0020
        /*0014*/ 	.byte	0x00, 0xf5, 0x21, 0x00


	//----- nvinfo : EIATTR_KPARAM_INFO
	.align		4
.L_30:
        /*0018*/ 	.byte	0x04, 0x17
        /*001a*/ 	.short	(.L_32 - .L_31)
.L_31:
        /*001c*/ 	.word	0x00000000
        /*0020*/ 	.short	0x0003
        /*0022*/ 	.short	0x0018
        /*0024*/ 	.byte	0x00, 0xf0, 0x11, 0x00


	//----- nvinfo : EIATTR_KPARAM_INFO
	.align		4
.L_32:
        /*0028*/ 	.byte	0x04, 0x17
        /*002a*/ 	.short	(.L_34 - .L_33)
.L_33:
        /*002c*/ 	.word	0x00000000
        /*0030*/ 	.short	0x0002
        /*0032*/ 	.short	0x0010
        /*0034*/ 	.byte	0x00, 0xf5, 0x21, 0x00


	//----- nvinfo : EIATTR_KPARAM_INFO
	.align		4
.L_34:
        /*0038*/ 	.byte	0x04, 0x17
        /*003a*/ 	.short	(.L_36 - .L_35)
.L_35:
        /*003c*/ 	.word	0x00000000
        /*0040*/ 	.short	0x0001
        /*0042*/ 	.short	0x0008
        /*0044*/ 	.byte	0x00, 0xf5, 0x21, 0x00


	//----- nvinfo : EIATTR_KPARAM_INFO
	.align		4
.L_36:
        /*0048*/ 	.byte	0x04, 0x17
        /*004a*/ 	.short	(.L_38 - .L_37)
.L_37:
        /*004c*/ 	.word	0x00000000
        /*0050*/ 	.short	0x0000
        /*0052*/ 	.short	0x0000
        /*0054*/ 	.byte	0x00, 0xf5, 0x21, 0x00


	//----- nvinfo : EIATTR_SPARSE_MMA_MASK
	.align		4
.L_38:
        /*0058*/ 	.byte	0x03, 0x50
        /*005a*/ 	.short	0x0000


	//----- nvinfo : EIATTR_MAXREG_COUNT
	.align		4
        /*005c*/ 	.byte	0x03, 0x1b
        /*005e*/ 	.short	0x00ff


	//----- nvinfo : EIATTR_MERCURY_ISA_VERSION
	.align		4
        /*0060*/ 	.byte	0x03, 0x5f
        /*0062*/ 	.short	0x0101


	//----- nvinfo : EIATTR_VRC_CTA_INIT_COUNT
	.align		4
        /*0064*/ 	.byte	0x02, 0x4a
	.zero		1
	.zero		1


	//----- nvinfo : EIATTR_EXIT_INSTR_OFFSETS
	.align		4
        /*0068*/ 	.byte	0x04, 0x1c
        /*006a*/ 	.short	(.L_40 - .L_39)


	//   ....[0]....
.L_39:
        /*006c*/ 	.word	0x00000070


	//   ....[1]....
        /*0070*/ 	.word	0x00000180


	//   ....[2]....
        /*0074*/ 	.word	0x00000200


	//   ....[3]....
        /*0078*/ 	.word	0x00000240


	//----- nvinfo : EIATTR_CRS_STACK_SIZE
	.align		4
.L_40:
        /*007c*/ 	.byte	0x04, 0x1e
        /*007e*/ 	.short	(.L_42 - .L_41)
.L_41:
        /*0080*/ 	.word	0x00000000


	//----- nvinfo : EIATTR_CBANK_PARAM_SIZE
	.align		4
.L_42:
        /*0084*/ 	.byte	0x03, 0x19
        /*0086*/ 	.short	0x0028


	//----- nvinfo : EIATTR_PARAM_CBANK
	.align		4
        /*0088*/ 	.byte	0x04, 0x0a
        /*008a*/ 	.short	(.L_44 - .L_43)
	.align		4
.L_43:
        /*008c*/ 	.word	index@(.nv.constant0._Z19cudaMoveIndexByMaskPiS_S_iS_)
        /*0090*/ 	.short	0x0380
        /*0092*/ 	.short	0x0028


	//----- nvinfo : EIATTR_SW_WAR
	.align		4
.L_44:
        /*0094*/ 	.byte	0x04, 0x36
        /*0096*/ 	.short	(.L_46 - .L_45)
.L_45:
        /*0098*/ 	.word	0x00000008
.L_46:


//--------------------- .nv.info._Z9downsweepPiiii --------------------------
	.section	.nv.info._Z9downsweepPiiii,"",@"SHT_CUDA_INFO"
	.sectionflags	@""
	.align	4


	//----- nvinfo : EIATTR_CUDA_API_VERSION
	.align		4
        /*0000*/ 	.byte	0x04, 0x37
        /*0002*/ 	.short	(.L_48 - .L_47)
.L_47:
        /*0004*/ 	.word	0x00000082


	//----- nvinfo : EIATTR_KPARAM_INFO
	.align		4
.L_48:
        /*0008*/ 	.byte	0x04, 0x17
        /*000a*/ 	.short	(.L_50 - .L_49)
.L_49:
        /*000c*/ 	.word	0x00000000
        /*0010*/ 	.short	0x0003
        /*0012*/ 	.short	0x0010
        /*0014*/ 	.byte	0x00, 0xf0, 0x11, 0x00


	//----- nvinfo : EIATTR_KPARAM_INFO
	.align		4
.L_50:
        /*0018*/ 	.byte	0x04, 0x17
        /*001a*/ 	.short	(.L_52 - .L_51)
.L_51:
        /*001c*/ 	.word	0x00000000
        /*0020*/ 	.short	0x0002
        /*0022*/ 	.short	0x000c
        /*0024*/ 	.byte	0x00, 0xf0, 0x11, 0x00


	//----- nvinfo : EIATTR_KPARAM_INFO
	.align		4
.L_52:
        /*0028*/ 	.byte	0x04, 0x17
        /*002a*/ 	.short	(.L_54 - .L_53)
.L_53:
        /*002c*/ 	.word	0x00000000
        /*0030*/ 	.short	0x0001
        /*0032*/ 	.short	0x0008
        /*0034*/ 	.byte	0x00, 0xf0, 0x11, 0x00


	//----- nvinfo : EIATTR_KPARAM_INFO
	.align		4
.L_54:
        /*0038*/ 	.byte	0x04, 0x17
        /*003a*/ 	.short	(.L_56 - .L_55)
.L_55:
        /*003c*/ 	.word	0x00000000
        /*0040*/ 	.short	0x0000
        /*0042*/ 	.short	0x0000
        /*0044*/ 	.byte	0x00, 0xf5, 0x21, 0x00


	//----- nvinfo : EIATTR_SPARSE_MMA_MASK
	.align		4
.L_56:
        /*0048*/ 	.byte	0x03, 0x50
        /*004a*/ 	.short	0x0000


	//----- nvinfo : EIATTR_MAXREG_COUNT
	.align		4
        /*004c*/ 	.byte	0x03, 0x1b
        /*004e*/ 	.short	0x00ff


	//----- nvinfo : EIATTR_NUM_BARRIERS
	.align		4
        /*0050*/ 	.byte	0x02, 0x4c
        /*0052*/ 	.byte	0x01
	.zero		1


	//----- nvinfo : EIATTR_EXTERNS
	.align		4
        /*0054*/ 	.byte	0x04, 0x0f
        /*0056*/ 	.short	(.L_58 - .L_57)


	//   ....[0]....
	.align		4
.L_57:
        /*0058*/ 	.word	index@(__assertfail)


	//----- nvinfo : EIATTR_MERCURY_ISA_VERSION
	.align		4
.L_58:
        /*005c*/ 	.byte	0x03, 0x5f
        /*005e*/ 	.short	0x0101


	//----- nvinfo : EIATTR_VRC_CTA_INIT_COUNT
	.align		4
        /*0060*/ 	.byte	0x02, 0x4a
	.zero		1
	.zero		1


	//----- nvinfo : EIATTR_SYSCALL_OFFSETS
	.align		4
        /*0064*/ 	.byte	0x04, 0x46
        /*0066*/ 	.short	(.L_60 - .L_59)


	//   ....[0]....
.L_59:
        /*0068*/ 	.word	0x00000140


	//----- nvinfo : EIATTR_EXIT_INSTR_OFFSETS
	.align		4
.L_60:
        /*006c*/ 	.byte	0x04, 0x1c
        /*006e*/ 	.short	(.L_62 - .L_61)


	//   ....[0]....
.L_61:
        /*0070*/ 	.word	0x000001d0


	//   ....[1]....
        /*0074*/ 	.word	0x00000630


	//----- nvinfo : EIATTR_CRS_STACK_SIZE
	.align		4
.L_62:
        /*0078*/ 	.byte	0x04, 0x1e
        /*007a*/ 	.short	(.L_64 - .L_63)
.L_63:
        /*007c*/ 	.word	0x00000000


	//----- nvinfo : EIATTR_CBANK_PARAM_SIZE
	.align		4
.L_64:
        /*0080*/ 	.byte	0x03, 0x19
        /*0082*/ 	.short	0x0014


	//----- nvinfo : EIATTR_PARAM_CBANK
	.align		4
        /*0084*/ 	.byte	0x04, 0x0a
        /*0086*/ 	.short	(.L_66 - .L_65)
	.align		4
.L_65:
        /*0088*/ 	.word	index@(.nv.constant0._Z9downsweepPiiii)
        /*008c*/ 	.short	0x0380
        /*008e*/ 	.short	0x0014


	//----- nvinfo : EIATTR_SW_WAR
	.align		4
.L_66:
        /*0090*/ 	.byte	0x04, 0x36
        /*0092*/ 	.short	(.L_68 - .L_67)
.L_67:
        /*0094*/ 	.word	0x00000008
.L_68:


//--------------------- .nv.info._Z7cudaSetPii    --------------------------
	.section	.nv.info._Z7cudaSetPii,"",@"SHT_CUDA_INFO"
	.sectionflags	@""
	.align	4


	//----- nvinfo : EIATTR_CUDA_API_VERSION
	.align		4
        /*0000*/ 	.byte	0x04, 0x37
        /*0002*/ 	.short	(.L_70 - .L_69)
.L_69:
        /*0004*/ 	.word	0x00000082


	//----- nvinfo : EIATTR_KPARAM_INFO
	.align		4
.L_70:
        /*0008*/ 	.byte	0x04, 0x17
        /*000a*/ 	.short	(.L_72 - .L_71)
.L_71:
        /*000c*/ 	.word	0x00000000
        /*0010*/ 	.short	0x0001
        /*0012*/ 	.short	0x0008
        /*0014*/ 	.byte	0x00, 0xf0, 0x11, 0x00


	//----- nvinfo : EIATTR_KPARAM_INFO
	.align		4
.L_72:
        /*0018*/ 	.byte	0x04, 0x17
        /*001a*/ 	.short	(.L_74 - .L_73)
.L_73:
        /*001c*/ 	.word	0x00000000
        /*0020*/ 	.short	0x0000
        /*0022*/ 	.short	0x0000
        /*0024*/ 	.byte	0x00, 0xf5, 0x21, 0x00


	//----- nvinfo : EIATTR_SPARSE_MMA_MASK
	.align		4
.L_74:
        /*0028*/ 	.byte	0x03, 0x50
        /*002a*/ 	.short	0x0000


	//----- nvinfo : EIATTR_MAXREG_COUNT
	.align		4
        /*002c*/ 	.byte	0x03, 0x1b
        /*002e*/ 	.short	0x00ff


	//----- nvinfo : EIATTR_MERCURY_ISA_VERSION
	.align		4
        /*0030*/ 	.byte	0x03, 0x5f
        /*0032*/ 	.short	0x0101


	//----- nvinfo : EIATTR_VRC_CTA_INIT_COUNT
	.align		4
        /*0034*/ 	.byte	0x02, 0x4a
	.zero		1
	.zero		1


	//----- nvinfo : EIATTR_EXIT_INSTR_OFFSETS
	.align		4
        /*0038*/ 	.byte	0x04, 0x1c
        /*003a*/ 	.short	(.L_76 - .L_75)


	//   ....[0]....
.L_75:
        /*003c*/ 	.word	0x00000050


	//----- nvinfo : EIATTR_CBANK_PARAM_SIZE
	.align		4
.L_76:
        /*0040*/ 	.byte	0x03, 0x19
        /*0042*/ 	.short	0x000c


	//----- nvinfo : EIATTR_PARAM_CBANK
	.align		4
        /*0044*/ 	.byte	0x04, 0x0a
        /*0046*/ 	.short	(.L_78 - .L_77)
	.align		4
.L_77:
        /*0048*/ 	.word	index@(.nv.constant0._Z7cudaSetPii)
        /*004c*/ 	.short	0x0380
        /*004e*/ 	.short	0x000c


	//----- nvinfo : EIATTR_SW_WAR
	.align		4
.L_78:
        /*0050*/ 	.byte	0x04, 0x36
        /*0052*/ 	.short	(.L_80 - .L_79)
.L_79:
        /*0054*/ 	.word	0x00000008
.L_80:


//--------------------- .nv.info._Z7upsweepPiiii  --------------------------
	.section	.nv.info._Z7upsweepPiiii,"",@"SHT_CUDA_INFO"
	.sectionflags	@""
	.align	4


	//----- nvinfo : EIATTR_CUDA_API_VERSION
	.align		4
        /*0000*/ 	.byte	0x04, 0x37
        /*0002*/ 	.short	(.L_82 - .L_81)
.L_81:
        /*0004*/ 	.word	0x00000082


	//----- nvinfo : EIATTR_KPARAM_INFO
	.align		4
.L_82:
        /*0008*/ 	.byte	0x04, 0x17
        /*000a*/ 	.short	(.L_84 - .L_83)
.L_83:
        /*000c*/ 	.word	0x00000000
        /*0010*/ 	.short	0x0003
        /*0012*/ 	.short	0x0010
        /*0014*/ 	.byte	0x00, 0xf0, 0x11, 0x00


	//----- nvinfo : EIATTR_KPARAM_INFO
	.align		4
.L_84:
        /*0018*/ 	.byte	0x04, 0x17
        /*001a*/ 	.short	(.L_86 - .L_85)
.L_85:
        /*001c*/ 	.word	0x00000000
        /*0020*/ 	.short	0x0002
        /*0022*/ 	.short	0x000c
        /*0024*/ 	.byte	0x00, 0xf0, 0x11, 0x00


	//----- nvinfo : EIATTR_KPARAM_INFO
	.align		4
.L_86:
        /*0028*/ 	.byte	0x04, 0x17
        /*002a*/ 	.short	(.L_88 - .L_87)
.L_87:
        /*002c*/ 	.word	0x00000000
        /*0030*/ 	.short	0x0001
        /*0032*/ 	.short	0x0008
        /*0034*/ 	.byte	0x00, 0xf0, 0x11, 0x00


	//----- nvinfo : EIATTR_KPARAM_INFO
	.align		4
.L_88:
        /*0038*/ 	.byte	0x04, 0x17
        /*003a*/ 	.short	(.L_90 - .L_89)
.L_89:
        /*003c*/ 	.word	0x00000000
        /*0040*/ 	.short	0x0000
        /*0042*/ 	.short	0x0000
        /*0044*/ 	.byte	0x00, 0xf5, 0x21, 0x00


	//----- nvinfo : EIATTR_SPARSE_MMA_MASK
	.align		4
.L_90:
        /*0048*/ 	.byte	0x03, 0x50
        /*004a*/ 	.short	0x0000


	//----- nvinfo : EIATTR_MAXREG_COUNT
	.align		4
        /*004c*/ 	.byte	0x03, 0x1b
        /*004e*/ 	.short	0x00ff


	//----- nvinfo : EIATTR_NUM_BARRIERS
	.align		4
        /*0050*/ 	.byte	0x02, 0x4c
        /*0052*/ 	.byte	0x01
	.zero		1


	//----- nvinfo : EIATTR_MERCURY_ISA_VERSION
	.align		4
        /*0054*/ 	.byte	0x03, 0x5f
        /*0056*/ 	.short	0x0101


	//----- nvinfo : EIATTR_VRC_CTA_INIT_COUNT
	.align		4
        /*0058*/ 	.byte	0x02, 0x4a
	.zero		1
	.zero		1


	//----- nvinfo : EIATTR_EXIT_INSTR_OFFSETS
	.align		4
        /*005c*/ 	.byte	0x04, 0x1c
        /*005e*/ 	.short	(.L_92 - .L_91)


	//   ....[0]....
.L_91:
        /*0060*/ 	.word	0x00000080


	//   ....[1]....
        /*0064*/ 	.word	0x00000360


	//   ....[2]....
        /*0068*/ 	.word	0x000003b0


	//   ....[3]....
        /*006c*/ 	.word	0x00000470


	//----- nvinfo : EIATTR_CBANK_PARAM_SIZE
	.align		4
.L_92:
        /*0070*/ 	.byte	0x03, 0x19
        /*0072*/ 	.short	0x0014


	//----- nvinfo : EIATTR_PARAM_CBANK
	.align		4
        /*0074*/ 	.byte	0x04, 0x0a
        /*0076*/ 	.short	(.L_94 - .L_93)
	.align		4
.L_93:
        /*0078*/ 	.word	index@(.nv.constant0._Z7upsweepPiiii)
        /*007c*/ 	.short	0x0380
        /*007e*/ 	.short	0x0014


	//----- nvinfo : EIATTR_SW_WAR
	.align		4
.L_94:
        /*0080*/ 	.byte	0x04, 0x36
        /*0082*/ 	.short	(.L_96 - .L_95)
.L_95:
        /*0084*/ 	.word	0x00000008
.L_96:


//--------------------- .nv.callgraph             --------------------------
	.section	.nv.callgraph,"",@"SHT_CUDA_CALLGRAPH"
	.align	4
	.sectionentsize	8
	.align		4
        /*0000*/ 	.word	0x00000000
	.align		4
        /*0004*/ 	.word	0xffffffff
	.align		4
        /*0008*/ 	.word	index@(_Z9downsweepPiiii)
	.align		4
        /*000c*/ 	.word	index@(__assertfail)
	.align		4
        /*0010*/ 	.word	0x00000000
	.align		4
        /*0014*/ 	.word	0xfffffffe
	.align		4
        /*0018*/ 	.word	0x00000000
	.align		4
        /*001c*/ 	.word	0xfffffffd
	.align		4
        /*0020*/ 	.word	0x00000000
	.align		4
        /*0024*/ 	.word	0xfffffffc


//--------------------- .nv.constant4             --------------------------
	.section	.nv.constant4,"a",@progbits
	.align	8
	.align		8
.nv.constant4:
        /*0000*/ 	.dword	__unnamed_1
	.align		8
        /*0008*/ 	.dword	$str
	.align		8
        /*0010*/ 	.dword	$str$1
	.align		8
        /*0018*/ 	.dword	__assertfail


//--------------------- .text._Z19cudaMoveIndexByMaskPiS_S_iS_ --------------------------
	.section	.text._Z19cudaMoveIndexByMaskPiS_S_iS_,"ax",@progbits
	.align	128
        .global         _Z19cudaMoveIndexByMaskPiS_S_iS_
        .type           _Z19cudaMoveIndexByMaskPiS_S_iS_,@function
        .size           _Z19cudaMoveIndexByMaskPiS_S_iS_,(.L_x_13 - _Z19cudaMoveIndexByMaskPiS_S_iS_)
        .other          _Z19cudaMoveIndexByMaskPiS_S_iS_,@"STO_CUDA_ENTRY STV_DEFAULT"
_Z19cudaMoveIndexByMaskPiS_S_iS_:
.text._Z19cudaMoveIndexByMaskPiS_S_iS_:
[----:B------:R-:W-:Y:S01]  /*0000*/  LDC R1, c[0x0][0x37c] ;  /* 0x0000df00ff017b82 */ /* 0x000fe20000000800 */
[----:B------:R-:W0:Y:S01]  /*0010*/  S2R R9, SR_CTAID.X ;  /* 0x0000000000097919 */ /* 0x000e220000002500 */
[----:B------:R-:W0:Y:S01]  /*0020*/  LDCU UR4, c[0x0][0x360] ;  /* 0x00006c00ff0477ac */ /* 0x000e220008000800 */
[----:B------:R-:W0:Y:S01]  /*0030*/  S2R R0, SR_TID.X ;  /* 0x0000000000007919 */ /* 0x000e220000002100 */
[----:B------:R-:W1:Y:S01]  /*0040*/  LDCU UR5, c[0x0][0x398] ;  /* 0x00007300ff0577ac */ /* 0x000e620008000800 */
[----:B0-----:R-:W-:-:S05]  /*0050*/  IMAD R9, R9, UR4, R0 ;  /* 0x0000000409097c24 */ /* 0x001fca000f8e0200 */
[----:B-1----:R-:W-:-:S13]  /*0060*/  ISETP.GE.AND P0, PT, R9, UR5, PT ;  /* 0x0000000509007c0c */ /* 0x002fda000bf06270 */
[----:B------:R-:W-:Y:S05]  /*0070*/  @P0 EXIT ;  /* 0x000000000000094d */ /* 0x000fea0003800000 */
[----:B------:R-:W0:Y:S01]  /*0080*/  LDC.64 R2, c[0x0][0x380] ;  /* 0x0000e000ff027b82 */ /* 0x000e220000000a00 */
[----:B------:R-:W1:Y:S01]  /*0090*/  LDCU.64 UR6, c[0x0][0x358] ;  /* 0x00006b00ff0677ac */ /* 0x000e620008000a00 */
[----:B------:R-:W2:Y:S06]  /*00a0*/  LDCU.64 UR8, c[0x0][0x3a0] ;  /* 0x00007400ff0877ac */ /* 0x000eac0008000a00 */
[----:B------:R-:W3:Y:S01]  /*00b0*/  LDC.64 R4, c[0x0][0x388] ;  /* 0x0000e200ff047b82 */ /* 0x000ee20000000a00 */
[----:B0-----:R-:W-:-:S05]  /*00c0*/  IMAD.WIDE R2, R9, 0x4, R2 ;  /* 0x0000000409027825 */ /* 0x001fca00078e0202 */
[----:B-1----:R-:W4:Y:S01]  /*00d0*/  LDG.E R0, desc[UR6][R2.64] ;  /* 0x0000000602007981 */ /* 0x002f22000c1e1900 */
[----:B---3--:R-:W-:Y:S01]  /*00e0*/  IMAD.WIDE R4, R9, 0x4, R4 ;  /* 0x0000000409047825 */ /* 0x008fe200078e0204 */
[----:B----4-:R-:W-:-:S13]  /*00f0*/  ISETP.NE.AND P1, PT, R0, RZ, PT ;  /* 0x000000ff0000720c */ /* 0x010fda0003f25270 */
[----:B------:R-:W3:Y:S01]  /*0100*/  @P1 LDG.E R11, desc[UR6][R4.64] ;  /* 0x00000006040b1981 */ /* 0x000ee2000c1e1900 */
[----:B------:R-:W3:Y:S01]  /*0110*/  @P1 LDC.64 R6, c[0x0][0x390] ;  /* 0x0000e400ff061b82 */ /* 0x000ee20000000a00 */
[----:B--2---:R-:W-:Y:S01]  /*0120*/  ISETP.NE.U32.AND P0, PT, RZ, UR8, PT ;  /* 0x00000008ff007c0c */ /* 0x004fe2000bf05070 */
[----:B------:R-:W-:-:S03]  /*0130*/  UIADD3 UR4, UPT, UPT, UR5, -0x1, URZ ;  /* 0xffffffff05047890 */ /* 0x000fc6000fffe0ff */
[----:B------:R-:W-:-:S04]  /*0140*/  ISETP.NE.AND.EX P0, PT, RZ, UR9, PT, P0 ;  /* 0x00000009ff007c0c */ /* 0x000fc8000bf05300 */
[----:B------:R-:W-:Y:S01]  /*0150*/  ISETP.NE.OR P0, PT, R9, UR4, !P0 ;  /* 0x0000000409007c0c */ /* 0x000fe2000c705670 */
[----:B---3--:R-:W-:-:S05]  /*0160*/  @P1 IMAD.WIDE R6, R11, 0x4, R6 ;  /* 0x000000040b061825 */ /* 0x008fca00078e0206 */
[----:B------:R0:W-:Y:S07]  /*0170*/  @P1 STG.E desc[UR6][R6.64], R9 ;  /* 0x0000000906001986 */ /* 0x0001ee000c101906 */
[----:B------:R-:W-:Y:S05]  /*0180*/  @P0 EXIT ;  /* 0x000000000000094d */ /* 0x000fea0003800000 */
[----:B------:R-:W2:Y:S02]  /*0190*/  LDG.E R2, desc[UR6][R2.64] ;  /* 0x0000000602027981 */ /* 0x000ea4000c1e1900 */
[----:B--2---:R-:W-:-:S13]  /*01a0*/  ISETP.NE.AND P0, PT, R2, RZ, PT ;  /* 0x000000ff0200720c */ /* 0x004fda0003f05270 */
[----:B------:R-:W-:Y:S05]  /*01b0*/  @!P0 BRA `(.L_x_0) ;  /* 0x0000000000148947 */ /* 0x000fea0003800000 */
[----:B------:R-:W0:Y:S01]  /*01c0*/  LDG.E R4, desc[UR6][R4.64] ;  /* 0x0000000604047981 */ /* 0x000e22000c1e1900 */
[----:B------:R-:W1:Y:S01]  /*01d0*/  LDC.64 R2, c[0x0][0x3a0] ;  /* 0x0000e800ff027b82 */ /* 0x000e620000000a00 */
[----:B0-----:R-:W-:-:S05]  /*01e0*/  VIADD R7, R4, 0x1 ;  /* 0x0000000104077836 */ /* 0x001fca0000000000 */
[----:B-1----:R-:W-:Y:S01]  /*01f0*/  STG.E desc[UR6][R2.64], R7 ;  /* 0x0000000702007986 */ /* 0x002fe2000c101906 */
[----:B------:R-:W-:Y:S05]  /*0200*/  EXIT ;  /* 0x000000000000794d */ /* 0x000fea0003800000 */
.L_x_0:
[----:B------:R-:W2:Y:S01]  /*0210*/  LDG.E R5, desc[UR6][R4.64] ;  /* 0x0000000604057981 */ /* 0x000ea2000c1e1900 */
[----:B------:R-:W2:Y:S03]  /*0220*/  LDC.64 R2, c[0x0][0x3a0] ;  /* 0x0000e800ff027b82 */ /* 0x000ea60000000a00 */
[----:B--2---:R-:W-:Y:S01]  /*0230*/  STG.E desc[UR6][R2.64], R5 ;  /* 0x0000000502007986 */ /* 0x004fe2000c101906 */
[----:B------:R-:W-:Y:S05]  /*0240*/  EXIT ;  /* 0x000000000000794d */ /* 0x000fea0003800000 */
.L_x_1:
[----:B------:R-:W-:-:S00]  /*0250*/  BRA `(.L_x_1) ;  /* 0xfffffffc00fc7947 */ /* 0x000fc0000383ffff */
[----:B------:R-:W-:-:S00]  /*0260*/  NOP ;  /* 0x0000000000007918 */ /* 0x000fc00000000000 */
        /* <DEDUP_REMOVED lines=9> */
.L_x_13:


//--------------------- .text._Z9downsweepPiiii   --------------------------
	.section	.text._Z9downsweepPiiii,"ax",@progbits
	.align	128
        .global         _Z9downsweepPiiii
        .type           _Z9downsweepPiiii,@function
        .size           _Z9downsweepPiiii,(.L_x_14 - _Z9downsweepPiiii)
        .other          _Z9downsweepPiiii,@"STO_CUDA_ENTRY STV_DEFAULT"
_Z9downsweepPiiii:
.text._Z9downsweepPiiii:
[----:B------:R-:W0:Y:S01]  /*0000*/  LDC R1, c[0x0][0x37c] ;  /* 0x0000df00ff017b82 */ /* 0x000e220000000800 */
[----:B------:R-:W1:Y:S01]  /*0010*/  LDCU UR37, c[0x0][0x360] ;  /* 0x00006c00ff2577ac */ /* 0x000e620008000800 */
[----:B------:R-:W2:Y:S01]  /*0020*/  LDCU UR36, c[0x0][0x38c] ;  /* 0x00007180ff2477ac */ /* 0x000ea20008000800 */
[----:B-1----:R-:W-:-:S09]  /*0030*/  UISETP.NE.AND UP0, UPT, UR37, 0x80, UPT ;  /* 0x000000802500788c */ /* 0x002fd2000bf05270 */
[----:B--2---:R-:W-:Y:S05]  /*0040*/  BRA.U !UP0, `(.L_x_2) ;  /* 0x0000000108407547 */ /* 0x004fea000b800000 */
[----:B------:R-:W-:Y:S01]  /*0050*/  MOV R0, 0x18 ;  /* 0x0000001800007802 */ /* 0x000fe20000000f00 */
[----:B------:R-:W1:Y:S01]  /*0060*/  LDCU.64 UR4, c[0x4][0x8] ;  /* 0x01000100ff0477ac */ /* 0x000e620008000a00 */
[----:B------:R-:W-:Y:S02]  /*0070*/  HFMA2 R13, -RZ, RZ, 0, 0 ;  /* 0x00000000ff0d7431 */ /* 0x000fe400000001ff */
[----:B------:R-:W-:Y:S01]  /*0080*/  IMAD.MOV.U32 R8, RZ, RZ, 0x61 ;  /* 0x00000061ff087424 */ /* 0x000fe200078e00ff */
[----:B------:R2:W3:Y:S01]  /*0090*/  LDC.64 R2, c[0x4][R0] ;  /* 0x0100000000027b82 */ /* 0x0004e20000000a00 */
[----:B------:R-:W4:Y:S01]  /*00a0*/  LDCU.64 UR6, c[0x4][0x10] ;  /* 0x01000200ff0677ac */ /* 0x000f220008000a00 */
[----:B------:R-:W-:Y:S01]  /*00b0*/  IMAD.MOV.U32 R12, RZ, RZ, 0x1 ;  /* 0x00000001ff0c7424 */ /* 0x000fe200078e00ff */
[----:B------:R-:W5:Y:S01]  /*00c0*/  LDCU.64 UR8, c[0x4][URZ] ;  /* 0x01000000ff0877ac */ /* 0x000f620008000a00 */
[----:B-1----:R-:W-:Y:S02]  /*00d0*/  IMAD.U32 R4, RZ, RZ, UR4 ;  /* 0x00000004ff047e24 */ /* 0x002fe4000f8e00ff */
[----:B------:R-:W-:-:S02]  /*00e0*/  IMAD.U32 R5, RZ, RZ, UR5 ;  /* 0x00000005ff057e24 */ /* 0x000fc4000f8e00ff */
[----:B----4-:R-:W-:Y:S02]  /*00f0*/  IMAD.U32 R6, RZ, RZ, UR6 ;  /* 0x00000006ff067e24 */ /* 0x010fe4000f8e00ff */
[----:B------:R-:W-:Y:S01]  /*0100*/  IMAD.U32 R7, RZ, RZ, UR7 ;  /* 0x00000007ff077e24 */ /* 0x000fe2000f8e00ff */
[----:B-----5:R-:W-:Y:S01]  /*0110*/  MOV R10, UR8 ;  /* 0x00000008000a7c02 */ /* 0x020fe20008000f00 */
[----:B--2---:R-:W-:-:S07]  /*0120*/  IMAD.U32 R11, RZ, RZ, UR9 ;  /* 0x00000009ff0b7e24 */ /* 0x004fce000f8e00ff */
[----:B------:R-:W-:-:S07]  /*0130*/  LEPC R20, `(.L_x_2) ;  /* 0x000000001014794e */ /* 0x000fce0000000000 */
[----:B0--3--:R-:W-:Y:S05]  /*0140*/  CALL.ABS.NOINC R2 ;  /* 0x0000000002007343 */ /* 0x009fea0003c00000 */
.L_x_2:
[----:B------:R-:W1:Y:S01]  /*0150*/  S2R R3, SR_CTAID.X ;  /* 0x0000000000037919 */ /* 0x000e620000002500 */
[----:B------:R-:W2:Y:S01]  /*0160*/  LDC R7, c[0x0][0x390] ;  /* 0x0000e400ff077b82 */ /* 0x000ea20000000800 */
[----:B------:R-:W3:Y:S01]  /*0170*/  LDCU UR4, c[0x0][0x388] ;  /* 0x00007100ff0477ac */ /* 0x000ee20008000800 */
[----:B------:R-:W1:Y:S02]  /*0180*/  S2R R0, SR_TID.X ;  /* 0x0000000000007919 */ /* 0x000e640000002100 */
[----:B-1----:R-:W-:-:S04]  /*0190*/  IMAD R2, R3, UR37, R0 ;  /* 0x0000002503027c24 */ /* 0x002fc8000f8e0200 */
[----:B--2---:R-:W-:-:S04]  /*01a0*/  IMAD R2, R2, R7, RZ ;  /* 0x0000000702027224 */ /* 0x004fc800078e02ff */
[----:B------:R-:W-:-:S05]  /*01b0*/  IMAD.SHL.U32 R4, R2, 0x2, RZ ;  /* 0x0000000202047824 */ /* 0x000fca00078e00ff */
[----:B---3--:R-:W-:-:S13]  /*01c0*/  ISETP.GE.AND P0, PT, R4, UR4, PT ;  /* 0x0000000404007c0c */ /* 0x008fda000bf06270 */
[----:B------:R-:W-:Y:S05]  /*01d0*/  @P0 EXIT ;  /* 0x000000000000094d */ /* 0x000fea0003800000 */
[----:B------:R-:W1:Y:S01]  /*01e0*/  LDC.64 R12, c[0x0][0x358] ;  /* 0x0000d600ff0c7b82 */ /* 0x000e620000000a00 */
[----:B------:R-:W-:-:S07]  /*01f0*/  IADD3 R5, PT, PT, R4, -0x1, R7 ;  /* 0xffffffff04057810 */ /* 0x000fce0007ffe007 */
[----:B------:R-:W2:Y:S01]  /*0200*/  LDC.64 R2, c[0x0][0x380] ;  /* 0x0000e000ff027b82 */ /* 0x000ea20000000a00 */
[----:B------:R-:W3:Y:S07]  /*0210*/  S2R R6, SR_CgaCtaId ;  /* 0x0000000000067919 */ /* 0x000eee0000008800 */
[----:B------:R-:W4:Y:S01]  /*0220*/  LDC R8, c[0x0][0x38c] ;  /* 0x0000e300ff087b82 */ /* 0x000f220000000800 */
[----:B-1----:R-:W-:Y:S02]  /*0230*/  R2UR UR4, R12 ;  /* 0x000000000c0472ca */ /* 0x002fe400000e0000 */
[----:B------:R-:W-:-:S02]  /*0240*/  R2UR UR5, R13 ;  /* 0x000000000d0572ca */ /* 0x000fc400000e0000 */
[----:B------:R-:W-:Y:S02]  /*0250*/  R2UR UR6, R12 ;  /* 0x000000000c0672ca */ /* 0x000fe400000e0000 */
[----:B------:R-:W-:Y:S01]  /*0260*/  R2UR UR7, R13 ;  /* 0x000000000d0772ca */ /* 0x000fe200000e0000 */
[----:B--2---:R-:W-:-:S04]  /*0270*/  IMAD.WIDE R2, R5, 0x4, R2 ;  /* 0x0000000405027825 */ /* 0x004fc800078e0202 */
[----:B------:R-:W-:-:S04]  /*0280*/  IMAD.WIDE R4, R7, 0x4, R2 ;  /* 0x0000000407047825 */ /* 0x000fc800078e0202 */
[----:B------:R-:W2:Y:S04]  /*0290*/  LDG.E R10, desc[UR4][R2.64] ;  /* 0x00000004020a7981 */ /* 0x000ea8000c1e1900 */
[----:B------:R-:W2:Y:S01]  /*02a0*/  LDG.E R11, desc[UR6][R4.64] ;  /* 0x00000006040b7981 */ /* 0x000ea2000c1e1900 */
[----:B------:R-:W-:Y:S01]  /*02b0*/  MOV R9, 0x400 ;  /* 0x0000040000097802 */ /* 0x000fe20000000f00 */
[----:B------:R-:W-:Y:S05]  /*02c0*/  WARPSYNC.ALL ;  /* 0x0000000000007948 */ /* 0x000fea0003800000 */
[----:B----4-:R-:W-:-:S02]  /*02d0*/  ISETP.GT.AND P0, PT, R8, R7, PT ;  /* 0x000000070800720c */ /* 0x010fc40003f04270 */
[----:B---3--:R-:W-:-:S05]  /*02e0*/  LEA R9, R6, R9, 0x18 ;  /* 0x0000000906097211 */ /* 0x008fca00078ec0ff */
[----:B------:R-:W-:-:S05]  /*02f0*/  IMAD R6, R0, 0x8, R9 ;  /* 0x0000000800067824 */ /* 0x000fca00078e0209 */
[----:B--2---:R1:W-:Y:S01]  /*0300*/  STS.64 [R6], R10 ;  /* 0x0000000a06007388 */ /* 0x0043e20000000a00 */
[----:B------:R-:W-:Y:S06]  /*0310*/  BAR.SYNC.DEFER_BLOCKING 0x0 ;  /* 0x0000000000007b1d */ /* 0x000fec0000010000 */
[----:B------:R-:W-:Y:S05]  /*0320*/  @!P0 BRA `(.L_x_3) ;  /* 0x0000000000a48947 */ /* 0x000fea0003800000 */
[----:B------:R-:W-:Y:S01]  /*0330*/  IABS R15, R7 ;  /* 0x00000007000f7213 */ /* 0x000fe20000000000 */
[----:B------:R-:W2:Y:S03]  /*0340*/  LDCU UR4, c[0x0][0x390] ;  /* 0x00007200ff0477ac */ /* 0x000ea60008000800 */
[----:B------:R-:W3:Y:S08]  /*0350*/  I2F.RP R14, R15 ;  /* 0x0000000f000e7306 */ /* 0x000ef00000209400 */
[----:B---3--:R-:W1:Y:S02]  /*0360*/  MUFU.RCP R14, R14 ;  /* 0x0000000e000e7308 */ /* 0x008e640000001000 */
[----:B-1----:R-:W-:-:S06]  /*0370*/  VIADD R10, R14, 0xffffffe ;  /* 0x0ffffffe0e0a7836 */ /* 0x002fcc0000000000 */
[----:B------:R1:W3:Y:S02]  /*0380*/  F2I.FTZ.U32.TRUNC.NTZ R11, R10 ;  /* 0x0000000a000b7305 */ /* 0x0002e4000021f000 */
[----:B-1----:R-:W-:Y:S01]  /*0390*/  IMAD.MOV.U32 R10, RZ, RZ, RZ ;  /* 0x000000ffff0a7224 */ /* 0x002fe200078e00ff */
[----:B---3--:R-:W-:-:S05]  /*03a0*/  IADD3 R16, PT, PT, RZ, -R11, RZ ;  /* 0x8000000bff107210 */ /* 0x008fca0007ffe0ff */
[----:B------:R-:W-:Y:S01]  /*03b0*/  IMAD R17, R16, R15, RZ ;  /* 0x0000000f10117224 */ /* 0x000fe200078e02ff */
[----:B------:R-:W-:Y:S02]  /*03c0*/  IABS R16, R8 ;  /* 0x0000000800107213 */ /* 0x000fe40000000000 */
[----:B------:R-:W-:Y:S01]  /*03d0*/  LOP3.LUT R8, R8, R7, RZ, 0x3c, !PT ;  /* 0x0000000708087212 */ /* 0x000fe200078e3cff */
[----:B------:R-:W-:-:S03]  /*03e0*/  IMAD.HI.U32 R11, R11, R17, R10 ;  /* 0x000000110b0b7227 */ /* 0x000fc600078e000a */
[----:B------:R-:W-:-:S03]  /*03f0*/  ISETP.GE.AND P1, PT, R8, RZ, PT ;  /* 0x000000ff0800720c */ /* 0x000fc60003f26270 */
[----:B------:R-:W-:-:S04]  /*0400*/  IMAD.HI.U32 R11, R11, R16, RZ ;  /* 0x000000100b0b7227 */ /* 0x000fc800078e00ff */
[----:B------:R-:W-:-:S04]  /*0410*/  IMAD.MOV R14, RZ, RZ, -R11 ;  /* 0x000000ffff0e7224 */ /* 0x000fc800078e0a0b */
[----:B------:R-:W-:-:S05]  /*0420*/  IMAD R14, R15, R14, R16 ;  /* 0x0000000e0f0e7224 */ /* 0x000fca00078e0210 */
[----:B------:R-:W-:-:S13]  /*0430*/  ISETP.GT.U32.AND P2, PT, R15, R14, PT ;  /* 0x0000000e0f00720c */ /* 0x000fda0003f44070 */
[----:B------:R-:W-:Y:S01]  /*0440*/  @!P2 IMAD.IADD R14, R14, 0x1, -R15 ;  /* 0x000000010e0ea824 */ /* 0x000fe200078e0a0f */
[----:B------:R-:W-:Y:S02]  /*0450*/  @!P2 IADD3 R11, PT, PT, R11, 0x1, RZ ;  /* 0x000000010b0ba810 */ /* 0x000fe40007ffe0ff */
[----:B------:R-:W-:Y:S02]  /*0460*/  ISETP.NE.AND P2, PT, R7, RZ, PT ;  /* 0x000000ff0700720c */ /* 0x000fe40003f45270 */
[----:B------:R-:W-:-:S13]  /*0470*/  ISETP.GE.U32.AND P0, PT, R14, R15, PT ;  /* 0x0000000f0e00720c */ /* 0x000fda0003f06070 */
[----:B------:R-:W-:-:S04]  /*0480*/  @P0 VIADD R11, R11, 0x1 ;  /* 0x000000010b0b0836 */ /* 0x000fc80000000000 */
[----:B------:R-:W-:Y:S01]  /*0490*/  @!P1 IMAD.MOV R11, RZ, RZ, -R11 ;  /* 0x000000ffff0b9224 */ /* 0x000fe200078e0a0b */
[----:B--2---:R-:W-:-:S07]  /*04a0*/  @!P2 LOP3.LUT R11, RZ, R7, RZ, 0x33, !PT ;  /* 0x00000007ff0ba212 */ /* 0x004fce00078e33ff */
.L_x_4:
[--C-:B--2---:R-:W-:Y:S01]  /*04b0*/  IMAD R7, R0, R11, R11.reuse ;  /* 0x0000000b00077224 */ /* 0x104fe200078e020b */
[----:B------:R-:W-:Y:S01]  /*04c0*/  SHF.R.S32.HI R14, RZ, 0x1, R11 ;  /* 0x00000001ff0e7819 */ /* 0x000fe2000001140b */
[----:B------:R-:W-:Y:S02]  /*04d0*/  USHF.R.S32.HI UR36, URZ, 0x1, UR36 ;  /* 0x00000001ff247899 */ /* 0x000fe40008011424 */
[----:B------:R-:W-:Y:S02]  /*04e0*/  VIADD R8, R7, 0xffffffff ;  /* 0xffffffff07087836 */ /* 0x000fe40000000000 */
[----:B------:R-:W-:-:S03]  /*04f0*/  UISETP.GT.AND UP0, UPT, UR36, UR4, UPT ;  /* 0x000000042400728c */ /* 0x000fc6000bf04270 */
[----:B------:R-:W-:-:S13]  /*0500*/  ISETP.GT.AND P0, PT, R8, 0xff, PT ;  /* 0x000000ff0800780c */ /* 0x000fda0003f04270 */
[----:B------:R-:W-:Y:S01]  /*0510*/  @!P0 IADD3 R8, PT, PT, -R14, R7, RZ ;  /* 0x000000070e088210 */ /* 0x000fe20007ffe1ff */
[----:B------:R-:W-:-:S04]  /*0520*/  @!P0 IMAD R7, R7, 0x4, R9 ;  /* 0x0000000407078824 */ /* 0x000fc800078e0209 */
[----:B------:R-:W-:Y:S02]  /*0530*/  @!P0 IMAD R15, R8, 0x4, R9 ;  /* 0x00000004080f8824 */ /* 0x000fe400078e0209 */
[----:B------:R-:W-:Y:S04]  /*0540*/  @!P0 LDS R8, [R7+-0x4] ;  /* 0xfffffc0007088984 */ /* 0x000fe80000000800 */
[----:B------:R-:W1:Y:S02]  /*0550*/  @!P0 LDS R11, [R15+-0x4] ;  /* 0xfffffc000f0b8984 */ /* 0x000e640000000800 */
[----:B-1----:R-:W-:Y:S01]  /*0560*/  @!P0 IADD3 R10, PT, PT, R8, R11, RZ ;  /* 0x0000000b080a8210 */ /* 0x002fe20007ffe0ff */
[----:B------:R-:W-:-:S04]  /*0570*/  IMAD.MOV.U32 R11, RZ, RZ, R14 ;  /* 0x000000ffff0b7224 */ /* 0x000fc800078e000e */
[----:B------:R2:W-:Y:S04]  /*0580*/  @!P0 STS [R7+-0x4], R10 ;  /* 0xfffffc0a07008388 */ /* 0x0005e80000000800 */
[----:B------:R2:W-:Y:S01]  /*0590*/  @!P0 STS [R15+-0x4], R8 ;  /* 0xfffffc080f008388 */ /* 0x0005e20000000800 */
[----:B------:R-:W-:Y:S06]  /*05a0*/  BAR.SYNC.DEFER_BLOCKING 0x0 ;  /* 0x0000000000007b1d */ /* 0x000fec0000010000 */
[----:B------:R-:W-:Y:S05]  /*05b0*/  BRA.U UP0, `(.L_x_4) ;  /* 0xfffffffd00bc7547 */ /* 0x000fea000b83ffff */
.L_x_3:
[----:B-12---:R-:W1:Y:S01]  /*05c0*/  LDS.64 R6, [R6] ;  /* 0x0000000006067984 */ /* 0x006e620000000a00 */
[C---:B------:R-:W-:Y:S02]  /*05d0*/  R2UR UR4, R12.reuse ;  /* 0x000000000c0472ca */ /* 0x040fe400000e0000 */
[C---:B------:R-:W-:Y:S02]  /*05e0*/  R2UR UR5, R13.reuse ;  /* 0x000000000d0572ca */ /* 0x040fe400000e0000 */
[----:B------:R-:W-:Y:S02]  /*05f0*/  R2UR UR6, R12 ;  /* 0x000000000c0672ca */ /* 0x000fe400000e0000 */
[----:B------:R-:W-:-:S09]  /*0600*/  R2UR UR7, R13 ;  /* 0x000000000d0772ca */ /* 0x000fd200000e0000 */
[----:B-1----:R-:W-:Y:S04]  /*0610*/  STG.E desc[UR4][R2.64], R6 ;  /* 0x0000000602007986 */ /* 0x002fe8000c101904 */
[----:B------:R-:W-:Y:S01]  /*0620*/  STG.E desc[UR6][R4.64], R7 ;  /* 0x0000000704007986 */ /* 0x000fe2000c101906 */
[----:B------:R-:W-:Y:S05]  /*0630*/  EXIT ;  /* 0x000000000000794d */ /* 0x000fea0003800000 */
.L_x_5:
        /* <DEDUP_REMOVED lines=12> */
.L_x_14:


//--------------------- .text._Z7cudaSetPii       --------------------------
	.section	.text._Z7cudaSetPii,"ax",@progbits
	.align	128
        .global         _Z7cudaSetPii
        .type           _Z7cudaSetPii,@function
        .size           _Z7cudaSetPii,(.L_x_15 - _Z7cudaSetPii)
        .other          _Z7cudaSetPii,@"STO_CUDA_ENTRY STV_DEFAULT"
_Z7cudaSetPii:
.text._Z7cudaSetPii:
[----:B------:R-:W-:Y:S08]  /*0000*/  LDC R1, c[0x0][0x37c] ;  /* 0x0000df00ff017b82 */ /* 0x000ff00000000800 */
[----:B------:R-:W0:Y:S01]  /*0010*/  LDC R5, c[0x0][0x388] ;  /* 0x0000e200ff057b82 */ /* 0x000e220000000800 */
[----:B------:R-:W0:Y:S07]  /*0020*/  LDCU.64 UR4, c[0x0][0x358] ;  /* 0x00006b00ff0477ac */ /* 0x000e2e0008000a00 */
[----:B------:R-:W0:Y:S02]  /*0030*/  LDC.64 R2, c[0x0][0x380] ;  /* 0x0000e000ff027b82 */ /* 0x000e240000000a00 */
[----:B0-----:R-:W-:Y:S01]  /*0040*/  STG.E desc[UR4][R2.64], R5 ;  /* 0x0000000502007986 */ /* 0x001fe2000c101904 */
[----:B------:R-:W-:Y:S05]  /*0050*/  EXIT ;  /* 0x000000000000794d */ /* 0x000fea0003800000 */
.L_x_6:
        /* <DEDUP_REMOVED lines=10> */
.L_x_15:


//--------------------- .text._Z7upsweepPiiii     --------------------------
	.section	.text._Z7upsweepPiiii,"ax",@progbits
	.align	128
        .global         _Z7upsweepPiiii
        .type           _Z7upsweepPiiii,@function
        .size           _Z7upsweepPiiii,(.L_x_16 - _Z7upsweepPiiii)
        .other          _Z7upsweepPiiii,@"STO_CUDA_ENTRY STV_DEFAULT"
_Z7upsweepPiiii:
.text._Z7upsweepPiiii:
[----:B------:R-:W-:Y:S01]  /*0000*/  LDC R1, c[0x0][0x37c] ;  /* 0x0000df00ff017b82 */ /* 0x000fe20000000800 */
[----:B------:R-:W0:Y:S07]  /*0010*/  S2R R0, SR_CTAID.X ;  /* 0x0000000000007919 */ /* 0x000e2e0000002500 */
[----:B------:R-:W1:Y:S01]  /*0020*/  LDC.64 R6, c[0x0][0x388] ;  /* 0x0000e200ff067b82 */ /* 0x000e620000000a00 */
[----:B------:R-:W0:Y:S01]  /*0030*/  LDCU UR4, c[0x0][0x360] ;  /* 0x00006c00ff0477ac */ /* 0x000e220008000800 */
[----:B------:R-:W0:Y:S02]  /*0040*/  S2R R11, SR_TID.X ;  /* 0x00000000000b7919 */ /* 0x000e240000002100 */
[----:B0-----:R-:W-:-:S04]  /*0050*/  IMAD R0, R0, UR4, R11 ;  /* 0x0000000400007c24 */ /* 0x001fc8000f8e020b */
[----:B-1----:R-:W-:-:S05]  /*0060*/  IMAD R0, R0, R7, RZ ;  /* 0x0000000700007224 */ /* 0x002fca00078e02ff */
[----:B------:R-:W-:-:S13]  /*0070*/  ISETP.GE.AND P0, PT, R0, R6, PT ;  /* 0x000000060000720c */ /* 0x000fda0003f06270 */
[----:B------:R-:W-:Y:S05]  /*0080*/  @P0 EXIT ;  /* 0x000000000000094d */ /* 0x000fea0003800000 */
[----:B------:R-:W0:Y:S01]  /*0090*/  LDCU UR4, c[0x0][0x390] ;  /* 0x00007200ff0477ac */ /* 0x000e220008000800 */
[----:B------:R-:W-:Y:S01]  /*00a0*/  IMAD.SHL.U32 R2, R7, 0x2, RZ ;  /* 0x0000000207027824 */ /* 0x000fe200078e00ff */
[----:B------:R-:W1:Y:S04]  /*00b0*/  LDCU.64 UR6, c[0x0][0x358] ;  /* 0x00006b00ff0677ac */ /* 0x000e680008000a00 */
[----:B0-----:R-:W-:-:S13]  /*00c0*/  ISETP.NE.AND P0, PT, R2, UR4, PT ;  /* 0x0000000402007c0c */ /* 0x001fda000bf05270 */
[----:B-1----:R-:W-:Y:S05]  /*00d0*/  @!P0 BRA `(.L_x_7) ;  /* 0x0000000000a48947 */ /* 0x002fea0003800000 */
[----:B------:R-:W0:Y:S01]  /*00e0*/  S2UR UR5, SR_CgaCtaId ;  /* 0x00000000000579c3 */ /* 0x000e220000008800 */
[----:B------:R-:W-:Y:S01]  /*00f0*/  ISETP.GE.AND P0, PT, R7, UR4, PT ;  /* 0x0000000407007c0c */ /* 0x000fe2000bf06270 */
[----:B------:R-:W-:Y:S01]  /*0100*/  UMOV UR4, 0x400 ;  /* 0x0000040000047882 */ /* 0x000fe20000000000 */
[----:B------:R-:W-:-:S05]  /*0110*/  IADD3 R3, PT, PT, R0, -0x1, R7 ;  /* 0xffffffff00037810 */ /* 0x000fca0007ffe007 */
[----:B------:R-:W1:Y:S01]  /*0120*/  LDC.64 R4, c[0x0][0x380] ;  /* 0x0000e000ff047b82 */ /* 0x000e620000000a00 */
[----:B0-----:R-:W-:-:S06]  /*0130*/  ULEA UR4, UR5, UR4, 0x18 ;  /* 0x0000000405047291 */ /* 0x001fcc000f8ec0ff */
[----:B------:R-:W-:Y:S01]  /*0140*/  LEA R6, R11, UR4, 0x2 ;  /* 0x000000040b067c11 */ /* 0x000fe2000f8e10ff */
[----:B-1----:R-:W-:Y:S01]  /*0150*/  IMAD.WIDE R2, R3, 0x4, R4 ;  /* 0x0000000403027825 */ /* 0x002fe200078e0204 */
[----:B------:R-:W-:Y:S06]  /*0160*/  @P0 BRA `(.L_x_8) ;  /* 0x0000000000740947 */ /* 0x000fec0003800000 */
[----:B------:R-:W-:Y:S01]  /*0170*/  LEA.HI.SX32 R0, R7, R0, 0x1f ;  /* 0x0000000007007211 */ /* 0x000fe200078ffaff */
[----:B------:R-:W0:Y:S04]  /*0180*/  LDCU UR5, c[0x0][0x38c] ;  /* 0x00007180ff0577ac */ /* 0x000e280008000800 */
[----:B------:R-:W-:Y:S01]  /*0190*/  VIADD R7, R0, 0xffffffff ;  /* 0xffffffff00077836 */ /* 0x000fe20000000000 */
[----:B------:R-:W1:Y:S01]  /*01a0*/  LDCU UR9, c[0x0][0x390] ;  /* 0x00007200ff0977ac */ /* 0x000e620008000800 */
[----:B------:R-:W-:Y:S02]  /*01b0*/  IMAD.MOV.U32 R0, RZ, RZ, 0x1 ;  /* 0x00000001ff007424 */ /* 0x000fe400078e00ff */
[----:B------:R-:W-:Y:S01]  /*01c0*/  IMAD.WIDE R4, R7, 0x4, R4 ;  /* 0x0000000407047825 */ /* 0x000fe200078e0204 */
[----:B------:R-:W2:Y:S06]  /*01d0*/  LDCU UR8, c[0x0][0x38c] ;  /* 0x00007180ff0877ac */ /* 0x000eac0008000800 */
.L_x_11:
[----:B0-2---:R-:W-:-:S09]  /*01e0*/  UISETP.NE.AND UP0, UPT, UR5, UR8, UPT ;  /* 0x000000080500728c */ /* 0x005fd2000bf05270 */
[----:B------:R-:W-:Y:S05]  /*01f0*/  BRA.U UP0, `(.L_x_9) ;  /* 0x0000000100147547 */ /* 0x000fea000b800000 */
[----:B------:R-:W2:Y:S04]  /*0200*/  LDG.E R7, desc[UR6][R4.64] ;  /* 0x0000000604077981 */ /* 0x000ea8000c1e1900 */
[----:B------:R-:W2:Y:S02]  /*0210*/  LDG.E R8, desc[UR6][R2.64] ;  /* 0x0000000602087981 */ /* 0x000ea4000c1e1900 */
[----:B--2---:R-:W-:-:S05]  /*0220*/  IMAD.IADD R7, R7, 0x1, R8 ;  /* 0x0000000107077824 */ /* 0x004fca00078e0208 */
[----:B------:R2:W-:Y:S01]  /*0230*/  STS [R6], R7 ;  /* 0x0000000706007388 */ /* 0x0005e20000000800 */
[----:B------:R-:W-:Y:S05]  /*0240*/  BRA `(.L_x_10) ;  /* 0x0000000000287947 */ /* 0x000fea0003800000 */
.L_x_9:
[----:B------:R-:W-:-:S05]  /*0250*/  SHF.R.S32.HI R8, RZ, 0x1, R0 ;  /* 0x00000001ff087819 */ /* 0x000fca0000011400 */
[----:B------:R-:W-:-:S05]  /*0260*/  IMAD R7, R11, R0, R8 ;  /* 0x000000000b077224 */ /* 0x000fca00078e0208 */
[----:B------:R-:W-:-:S04]  /*0270*/  IADD3 R9, PT, PT, R8, -0x1, R7 ;  /* 0xffffffff08097810 */ /* 0x000fc80007ffe007 */
[----:B------:R-:W-:-:S13]  /*0280*/  ISETP.GT.AND P0, PT, R9, 0x7f, PT ;  /* 0x0000007f0900780c */ /* 0x000fda0003f04270 */
[----:B------:R-:W-:-:S05]  /*0290*/  @!P0 LEA R7, R7, UR4, 0x2 ;  /* 0x0000000407078c11 */ /* 0x000fca000f8e10ff */
[----:B------:R-:W-:Y:S02]  /*02a0*/  @!P0 IMAD R8, R8, 0x4, R7 ;  /* 0x0000000408088824 */ /* 0x000fe400078e0207 */
[----:B------:R-:W-:Y:S04]  /*02b0*/  @!P0 LDS R7, [R7+-0x4] ;  /* 0xfffffc0007078984 */ /* 0x000fe80000000800 */
[----:B------:R-:W0:Y:S02]  /*02c0*/  @!P0 LDS R10, [R8+-0x4] ;  /* 0xfffffc00080a8984 */ /* 0x000e240000000800 */
[----:B0-----:R-:W-:-:S05]  /*02d0*/  @!P0 IMAD.IADD R9, R7, 0x1, R10 ;  /* 0x0000000107098824 */ /* 0x001fca00078e020a */
[----:B------:R0:W-:Y:S02]  /*02e0*/  @!P0 STS [R8+-0x4], R9 ;  /* 0xfffffc0908008388 */ /* 0x0001e40000000800 */
.L_x_10:
[----:B------:R-:W-:Y:S01]  /*02f0*/  BAR.SYNC.DEFER_BLOCKING 0x0 ;  /* 0x0000000000007b1d */ /* 0x000fe20000010000 */
[----:B------:R-:W-:Y:S01]  /*0300*/  USHF.L.U32 UR5, UR5, 0x1, URZ ;  /* 0x0000000105057899 */ /* 0x000fe200080006ff */
[----:B------:R-:W-:-:S03]  /*0310*/  IMAD.SHL.U32 R0, R0, 0x2, RZ ;  /* 0x0000000200007824 */ /* 0x000fc600078e00ff */
[----:B-1----:R-:W-:-:S09]  /*0320*/  UISETP.GE.AND UP0, UPT, UR5, UR9, UPT ;  /* 0x000000090500728c */ /* 0x002fd2000bf06270 */
[----:B------:R-:W-:Y:S05]  /*0330*/  BRA.U !UP0, `(.L_x_11) ;  /* 0xfffffffd08a87547 */ /* 0x000fea000b83ffff */
.L_x_8:
[----:B------:R-:W1:Y:S04]  /*0340*/  LDS R5, [R6] ;  /* 0x0000000006057984 */ /* 0x000e680000000800 */
[----:B-1----:R-:W-:Y:S01]  /*0350*/  STG.E desc[UR6][R2.64], R5 ;  /* 0x0000000502007986 */ /* 0x002fe2000c101906 */
[----:B------:R-:W-:Y:S05]  /*0360*/  EXIT ;  /* 0x000000000000794d */ /* 0x000fea0003800000 */
.L_x_7:
[----:B------:R-:W-:-:S04]  /*0370*/  SHF.R.S32.HI R5, RZ, 0x1, R7 ;  /* 0x00000001ff057819 */ /* 0x000fc80000011407 */
[----:B------:R-:W-:-:S05]  /*0380*/  IADD3 R2, PT, PT, R5, R5, R0 ;  /* 0x0000000505027210 */ /* 0x000fca0007ffe000 */
[----:B------:R-:W-:-:S05]  /*0390*/  VIADD R3, R2, 0xffffffff ;  /* 0xffffffff02037836 */ /* 0x000fca0000000000 */
[----:B------:R-:W-:-:S13]  /*03a0*/  ISETP.GE.AND P0, PT, R3, R6, PT ;  /* 0x000000060300720c */ /* 0x000fda0003f06270 */
[----:B------:R-:W-:Y:S05]  /*03b0*/  @P0 EXIT ;  /* 0x000000000000094d */ /* 0x000fea0003800000 */
[----:B------:R-:W0:Y:S01]  /*03c0*/  LDCU.64 UR4, c[0x0][0x380] ;  /* 0x00007000ff0477ac */ /* 0x000e220008000a00 */
[----:B------:R-:W-:Y:S02]  /*03d0*/  SHF.R.S32.HI R3, RZ, 0x1f, R5 ;  /* 0x0000001fff037819 */ /* 0x000fe40000011405 */
[----:B------:R-:W-:-:S04]  /*03e0*/  IADD3 R4, P0, PT, R0, R5, RZ ;  /* 0x0000000500047210 */ /* 0x000fc80007f1e0ff */
[----:B------:R-:W-:Y:S02]  /*03f0*/  LEA.HI.X.SX32 R3, R0, R3, 0x1, P0 ;  /* 0x0000000300037211 */ /* 0x000fe400000f0eff */
[----:B0-----:R-:W-:-:S04]  /*0400*/  LEA R2, P0, R4, UR4, 0x2 ;  /* 0x0000000404027c11 */ /* 0x001fc8000f8010ff */
[----:B------:R-:W-:-:S03]  /*0410*/  LEA.HI.X R3, R4, UR5, R3, 0x2, P0 ;  /* 0x0000000504037c11 */ /* 0x000fc600080f1403 */
[----:B------:R-:W-:Y:S02]  /*0420*/  IMAD.WIDE R4, R5, 0x4, R2 ;  /* 0x0000000405047825 */ /* 0x000fe400078e0202 */
[----:B------:R-:W2:Y:S04]  /*0430*/  LDG.E R2, desc[UR6][R2.64+-0x4] ;  /* 0xfffffc0602027981 */ /* 0x000ea8000c1e1900 */
[----:B------:R-:W2:Y:S02]  /*0440*/  LDG.E R7, desc[UR6][R4.64+-0x4] ;  /* 0xfffffc0604077981 */ /* 0x000ea4000c1e1900 */
[----:B--2---:R-:W-:-:S05]  /*0450*/  IMAD.IADD R7, R2, 0x1, R7 ;  /* 0x0000000102077824 */ /* 0x004fca00078e0207 */
[----:B------:R-:W-:Y:S01]  /*0460*/  STG.E desc[UR6][R4.64+-0x4], R7 ;  /* 0xfffffc0704007986 */ /* 0x000fe2000c101906 */
[----:B------:R-:W-:Y:S05]  /*0470*/  EXIT ;  /* 0x000000000000794d */ /* 0x000fea0003800000 */
.L_x_12:
        /* <DEDUP_REMOVED lines=16> */
.L_x_16:


//--------------------- .nv.global.init           --------------------------
	.section	.nv.global.init,"aw",@progbits
.nv.global.init:
	.type		$str,@object
	.size		$str,($str$1 - $str)
$str:
        /*0000*/ 	.byte	0x62, 0x6c, 0x6f, 0x63, 0x6b, 0x44, 0x69, 0x6d, 0x2e, 0x78, 0x20, 0x3d, 0x3d, 0x20, 0x42, 0x4c
        /*0010*/ 	.byte	0x4f, 0x43, 0x4b, 0x5f, 0x53, 0x49, 0x5a, 0x45, 0x00
	.type		$str$1,@object
	.size		$str$1,(__unnamed_1 - $str$1)
$str$1:
        /*0019*/ 	.byte	0x2f, 0x74, 0x6d, 0x70, 0x2f, 0x73, 0x61, 0x73, 0x73, 0x5f, 0x63, 0x75, 0x5f, 0x78, 0x68, 0x73
        /*0029*/ 	.byte	0x64, 0x72, 0x38, 0x73, 0x6e, 0x2f, 0x6b, 0x2e, 0x63, 0x75, 0x00
	.type		__unnamed_1,@object
	.size		__unnamed_1,(.L_0 - __unnamed_1)
__unnamed_1:
        /*0034*/ 	.byte	0x76, 0x6f, 0x69, 0x64, 0x20, 0x64, 0x6f, 0x77, 0x6e, 0x73, 0x77, 0x65, 0x65, 0x70, 0x28, 0x69
        /*0044*/ 	.byte	0x6e, 0x74, 0x20, 0x2a, 0x2c, 0x20, 0x69, 0x6e, 0x74, 0x2c, 0x20, 0x69, 0x6e, 0x74, 0x2c, 0x20
        /*0054*/ 	.byte	0x69, 0x6e, 0x74, 0x29, 0x00
.L_0:


//--------------------- .nv.shared.reserved.0     --------------------------
	.section	.nv.shared.reserved.0,"aw",@nobits
	.weak		__nv_reservedSMEM_offset_0_alias
	.size		__nv_reservedSMEM_offset_0_alias, 0, 64
	.other		__nv_reservedSMEM_offset_0_alias,@"STO_CUDA_RESERVED_SHARED STV_DEFAULT"
__nv_reservedSMEM_offset_0_alias:
	.zero		0
	.zero		64


//--------------------- .nv.shared._Z9downsweepPiiii --------------------------
	.section	.nv.shared._Z9downsweepPiiii,"aw",@nobits
	.sectionflags	@""
	.align	4
.nv.shared._Z9downsweepPiiii:
	.zero		2048


//--------------------- .nv.shared._Z7upsweepPiiii --------------------------
	.section	.nv.shared._Z7upsweepPiiii,"aw",@nobits
	.sectionflags	@""
	.align	4
.nv.shared._Z7upsweepPiiii:
	.zero		1536


//--------------------- .nv.constant0._Z19cudaMoveIndexByMaskPiS_S_iS_ --------------------------
	.section	.nv.constant0._Z19cudaMoveIndexByMaskPiS_S_iS_,"a",@progbits
	.sectionflags	@""
	.align	4
.nv.constant0._Z19cudaMoveIndexByMaskPiS_S_iS_:
	.zero		936


//--------------------- .nv.constant0._Z9downsweepPiiii --------------------------
	.section	.nv.constant0._Z9downsweepPiiii,"a",@progbits
	.sectionflags	@""
	.align	4
.nv.constant0._Z9downsweepPiiii:
	.zero		916


//--------------------- .nv.constant0._Z7cudaSetPii --------------------------
	.section	.nv.constant0._Z7cudaSetPii,"a",@progbits
	.sectionflags	@""
	.align	4
.nv.constant0._Z7cudaSetPii:
	.zero		908


//--------------------- .nv.constant0._Z7upsweepPiiii --------------------------
	.section	.nv.constant0._Z7upsweepPiiii,"a",@progbits
	.sectionflags	@""
	.align	4
.nv.constant0._Z7upsweepPiiii:
	.zero		916


//--------------------- SYMBOLS --------------------------

	.type		.nv.reservedSmem.offset0,@object
	.size		.nv.reservedSmem.offset0,0x4
	.type		.nv.reservedSmem.cap,@object
	.size		.nv.reservedSmem.cap,0x4
	.type		__assertfail,@function
